	.headerflags	@"EF_CUDA_TEXMODE_UNIFIED EF_CUDA_64BIT_ADDRESS EF_CUDA_ACCELERATORS EF_CUDA_SM90 EF_CUDA_VIRTUAL_SM(EF_CUDA_SM90)"
	.elftype	@"ET_EXEC"


//--------------------- .nv.info                  --------------------------
	.section	.nv.info,"",@"SHT_CUDA_INFO"
	.align	4


	//----- nvinfo : EIATTR_REGCOUNT
	.align		4
        /*0000*/ 	.byte	0x04, 0x2f
        /*0002*/ 	.short	(.L_1 - .L_0)
	.align		4
.L_0:
        /*0004*/ 	.word	index@(triton_poi_fused_convolution_1)
        /*0008*/ 	.word	0x00000017


	//----- nvinfo : EIATTR_MIN_STACK_SIZE
	.align		4
.L_1:
        /*000c*/ 	.byte	0x04, 0x12
        /*000e*/ 	.short	(.L_3 - .L_2)
	.align		4
.L_2:
        /*0010*/ 	.word	index@(triton_poi_fused_convolution_1)
        /*0014*/ 	.word	0x00000000


	//----- nvinfo : EIATTR_FRAME_SIZE
	.align		4
.L_3:
        /*0018*/ 	.byte	0x04, 0x11
        /*001a*/ 	.short	(.L_5 - .L_4)
	.align		4
.L_4:
        /*001c*/ 	.word	index@(triton_poi_fused_convolution_1)
        /*0020*/ 	.word	0x00000000


	//----- nvinfo : EIATTR_MIN_STACK_SIZE
	.align		4
.L_5:
        /*0024*/ 	.byte	0x04, 0x12
        /*0026*/ 	.short	(.L_7 - .L_6)
	.align		4
.L_6:
        /*0028*/ 	.word	index@(triton_poi_fused_convolution_1)
        /*002c*/ 	.word	0x00000000
.L_7:


//--------------------- .nv.info.triton_poi_fused_convolution_1 --------------------------
	.section	.nv.info.triton_poi_fused_convolution_1,"",@"SHT_CUDA_INFO"
	.sectionflags	@""
	.align	4


	//----- nvinfo : EIATTR_CUDA_API_VERSION
	.align		4
        /*0000*/ 	.byte	0x04, 0x37
        /*0002*/ 	.short	(.L_9 - .L_8)
.L_8:
        /*0004*/ 	.word	0x0000007c


	//----- nvinfo : EIATTR_KPARAM_INFO
	.align		4
.L_9:
        /*0008*/ 	.byte	0x04, 0x17
        /*000a*/ 	.short	(.L_11 - .L_10)
.L_10:
        /*000c*/ 	.word	0x00000000
        /*0010*/ 	.short	0x0004
        /*0012*/ 	.short	0x001c
        /*0014*/ 	.byte	0x00, 0xf0, 0x11, 0x00


	//----- nvinfo : EIATTR_KPARAM_INFO
	.align		4
.L_11:
        /*0018*/ 	.byte	0x04, 0x17
        /*001a*/ 	.short	(.L_13 - .L_12)
.L_12:
        /*001c*/ 	.word	0x00000000
        /*0020*/ 	.short	0x0003
        /*0022*/ 	.short	0x0018
        /*0024*/ 	.byte	0x00, 0xf0, 0x11, 0x00


	//----- nvinfo : EIATTR_KPARAM_INFO
	.align		4
.L_13:
        /*0028*/ 	.byte	0x04, 0x17
        /*002a*/ 	.short	(.L_15 - .L_14)
.L_14:
        /*002c*/ 	.word	0x00000000
        /*0030*/ 	.short	0x0002
        /*0032*/ 	.short	0x0010
        /*0034*/ 	.byte	0x00, 0xf4, 0x21, 0x00


	//----- nvinfo : EIATTR_KPARAM_INFO
	.align		4
.L_15:
        /*0038*/ 	.byte	0x04, 0x17
        /*003a*/ 	.short	(.L_17 - .L_16)
.L_16:
        /*003c*/ 	.word	0x00000000
        /*0040*/ 	.short	0x0001
        /*0042*/ 	.short	0x0008
        /*0044*/ 	.byte	0x00, 0xf4, 0x21, 0x00


	//----- nvinfo : EIATTR_KPARAM_INFO
	.align		4
.L_17:
        /*0048*/ 	.byte	0x04, 0x17
        /*004a*/ 	.short	(.L_19 - .L_18)
.L_18:
        /*004c*/ 	.word	0x00000000
        /*0050*/ 	.short	0x0000
        /*0052*/ 	.short	0x0000
        /*0054*/ 	.byte	0x00, 0xf4, 0x21, 0x00


	//----- nvinfo : EIATTR_SPARSE_MMA_MASK
	.align		4
.L_19:
        /*0058*/ 	.byte	0x03, 0x50
        /*005a*/ 	.short	0x0000


	//----- nvinfo : EIATTR_MAXREG_COUNT
	.align		4
        /*005c*/ 	.byte	0x03, 0x1b
        /*005e*/ 	.short	0x00ff


	//----- nvinfo : EIATTR_EXIT_INSTR_OFFSETS
	.align		4
        /*0060*/ 	.byte	0x04, 0x1c
        /*0062*/ 	.short	(.L_21 - .L_20)


	//   ....[0]....
.L_20:
        /*0064*/ 	.word	0x000002b0


	//   ....[1]....
        /*0068*/ 	.word	0x000002d0


	//----- nvinfo : EIATTR_REQNTID
	.align		4
.L_21:
        /*006c*/ 	.byte	0x04, 0x10
        /*006e*/ 	.short	(.L_23 - .L_22)
.L_22:
        /*0070*/ 	.word	0x00000080
        /*0074*/ 	.word	0x00000001
        /*0078*/ 	.word	0x00000001


	//----- nvinfo : EIATTR_CBANK_PARAM_SIZE
	.align		4
.L_23:
        /*007c*/ 	.byte	0x03, 0x19
        /*007e*/ 	.short	0x0020


	//----- nvinfo : EIATTR_PARAM_CBANK
	.align		4
        /*0080*/ 	.byte	0x04, 0x0a
        /*0082*/ 	.short	(.L_25 - .L_24)
	.align		4
.L_24:
        /*0084*/ 	.word	index@(.nv.constant0.triton_poi_fused_convolution_1)
        /*0088*/ 	.short	0x0210
        /*008a*/ 	.short	0x0020


	//----- nvinfo : EIATTR_SW_WAR
	.align		4
.L_25:
        /*008c*/ 	.byte	0x04, 0x36
        /*008e*/ 	.short	(.L_27 - .L_26)
.L_26:
        /*0090*/ 	.word	0x00000008
.L_27:


//--------------------- .nv.callgraph             --------------------------
	.section	.nv.callgraph,"",@"SHT_CUDA_CALLGRAPH"
	.align	4
	.sectionentsize	8
	.align		4
        /*0000*/ 	.word	0x00000000
	.align		4
        /*0004*/ 	.word	0xffffffff
	.align		4
        /*0008*/ 	.word	0x00000000
	.align		4
        /*000c*/ 	.word	0xfffffffe
	.align		4
        /*0010*/ 	.word	0x00000000
	.align		4
        /*0014*/ 	.word	0xfffffffd
	.align		4
        /*0018*/ 	.word	0x00000000
	.align		4
        /*001c*/ 	.word	0xfffffffc


//--------------------- .text.triton_poi_fused_convolution_1 --------------------------
	.section	.text.triton_poi_fused_convolution_1,"ax",@progbits
	.align	128
        .global         triton_poi_fused_convolution_1
        .type           triton_poi_fused_convolution_1,@function
        .size           triton_poi_fused_convolution_1,(.L_x_1 - triton_poi_fused_convolution_1)
        .other          triton_poi_fused_convolution_1,@"STO_CUDA_ENTRY STV_DEFAULT"
triton_poi_fused_convolution_1:
.text.triton_poi_fused_convolution_1:
[----:B------:R-:W0:Y:S02]  /*0000*/  LDC R1, c[0x0][0x28] ;  /* 0x00000a00ff017b82 */ /* 0x000e240000000800 */
[----:B------:R-:W1:Y:S01]  /*0010*/  S2R R6, SR_TID.X ;  /* 0x0000000000067919 */ /* 0x000e620000002100 */
[----:B------:R-:W2:Y:S01]  /*0020*/  S2UR UR4, SR_CTAID.Y ;  /* 0x00000000000479c3 */ /* 0x000ea20000002600 */
[----:B------:R-:W-:Y:S01]  /*0030*/  HFMA2.MMA R20, -RZ, RZ, 0, 0 ;  /* 0x00000000ff147435 */ /* 0x000fe200000001ff */
[----:B------:R-:W-:Y:S01]  /*0040*/  CS2R R16, SRZ ;  /* 0x0000000000107805 */ /* 0x000fe2000001ff00 */
[----:B------:R-:W3:Y:S01]  /*0050*/  S2R R9, SR_CTAID.X ;  /* 0x0000000000097919 */ /* 0x000ee20000002500 */
[----:B------:R-:W-:-:S04]  /*0060*/  CS2R R18, SRZ ;  /* 0x0000000000127805 */ /* 0x000fc8000001ff00 */
[----:B------:R-:W4:Y:S08]  /*0070*/  LDC.64 R2, c[0x0][0x210] ;  /* 0x00008400ff027b82 */ /* 0x000f300000000a00 */
[----:B------:R-:W5:Y:S01]  /*0080*/  LDC.64 R4, c[0x0][0x218] ;  /* 0x00008600ff047b82 */ /* 0x000f620000000a00 */
[----:B--2---:R-:W-:Y:S01]  /*0090*/  USHF.L.U32 UR4, UR4, 0x4, URZ ;  /* 0x0000000404047899 */ /* 0x004fe2000800063f */
[----:B-1----:R-:W-:-:S02]  /*00a0*/  SHF.R.U32.HI R0, RZ, 0x3, R6 ;  /* 0x00000003ff007819 */ /* 0x002fc40000011606 */
[----:B------:R-:W-:Y:S02]  /*00b0*/  SHF.L.U32 R6, R6, 0x2, RZ ;  /* 0x0000000206067819 */ /* 0x000fe400000006ff */
[----:B------:R-:W-:Y:S02]  /*00c0*/  SGXT.U32 R0, R0, 0x4 ;  /* 0x000000040000781a */ /* 0x000fe40000000000 */
[----:B------:R-:W-:Y:S02]  /*00d0*/  LOP3.LUT R6, R6, 0x1c, RZ, 0xc0, !PT ;  /* 0x0000001c06067812 */ /* 0x000fe400078ec0ff */
[----:B------:R-:W-:Y:S01]  /*00e0*/  LOP3.LUT R0, R0, UR4, RZ, 0xfc, !PT ;  /* 0x0000000400007c12 */ /* 0x000fe2000f8efcff */
[----:B------:R-:W-:Y:S01]  /*00f0*/  ULDC.64 UR4, c[0x0][0x208] ;  /* 0x0000820000047ab9 */ /* 0x000fe20000000a00 */
[----:B---3--:R-:W-:Y:S02]  /*0100*/  LEA R9, R9, R6, 0x5 ;  /* 0x0000000609097211 */ /* 0x008fe400078e28ff */
[C---:B------:R-:W-:Y:S01]  /*0110*/  ISETP.GE.AND P0, PT, R0.reuse, 0xc, PT ;  /* 0x0000000c0000780c */ /* 0x040fe20003f06270 */
[----:B------:R-:W-:-:S05]  /*0120*/  IMAD.HI R7, R0, 0x55555556, RZ ;  /* 0x5555555600077827 */ /* 0x000fca00078e02ff */
[----:B------:R-:W-:-:S05]  /*0130*/  LEA.HI R7, R7, R7, RZ, 0x1 ;  /* 0x0000000707077211 */ /* 0x000fca00078f08ff */
[----:B------:R-:W-:-:S04]  /*0140*/  IMAD R8, R7, -0x3, R0 ;  /* 0xfffffffd07087824 */ /* 0x000fc800078e0200 */
[----:B------:R-:W-:Y:S02]  /*0150*/  IMAD R6, R7, 0x3000, R8 ;  /* 0x0000300007067824 */ /* 0x000fe400078e0208 */
[----:B-----5:R-:W-:-:S04]  /*0160*/  IMAD.WIDE R4, R8, 0x4, R4 ;  /* 0x0000000408047825 */ /* 0x020fc800078e0204 */
[----:B------:R-:W-:Y:S01]  /*0170*/  IMAD R7, R9, 0x3, R6 ;  /* 0x0000000309077824 */ /* 0x000fe200078e0206 */
[----:B------:R-:W2:Y:S04]  /*0180*/  @!P0 LDG.E.EL R20, desc[UR4][R4.64] ;  /* 0x0000000404148981 */ /* 0x000ea8000c2e1900 */
[----:B------:R-:W-:Y:S02]  /*0190*/  IADD3 R11, R7, 0x3, RZ ;  /* 0x00000003070b7810 */ /* 0x000fe40007ffe0ff */
[----:B------:R-:W-:Y:S02]  /*01a0*/  IADD3 R13, R7, 0x6, RZ ;  /* 0x00000006070d7810 */ /* 0x000fe40007ffe0ff */
[----:B------:R-:W-:Y:S01]  /*01b0*/  IADD3 R15, R7, 0x9, RZ ;  /* 0x00000009070f7810 */ /* 0x000fe20007ffe0ff */
[----:B----4-:R-:W-:-:S04]  /*01c0*/  IMAD.WIDE R6, R7, 0x4, R2 ;  /* 0x0000000407067825 */ /* 0x010fc800078e0202 */
[--C-:B------:R-:W-:Y:S01]  /*01d0*/  IMAD.WIDE R10, R11, 0x4, R2.reuse ;  /* 0x000000040b0a7825 */ /* 0x100fe200078e0202 */
[----:B------:R-:W2:Y:S03]  /*01e0*/  @!P0 LDG.E.EL R16, desc[UR4][R6.64] ;  /* 0x0000000406108981 */ /* 0x000ea6000c2e1900 */
[--C-:B------:R-:W-:Y:S01]  /*01f0*/  IMAD.WIDE R12, R13, 0x4, R2.reuse ;  /* 0x000000040d0c7825 */ /* 0x100fe200078e0202 */
[----:B------:R-:W3:Y:S03]  /*0200*/  @!P0 LDG.E.EL R17, desc[UR4][R10.64] ;  /* 0x000000040a118981 */ /* 0x000ee6000c2e1900 */
[----:B------:R-:W-:Y:S01]  /*0210*/  IMAD.WIDE R2, R15, 0x4, R2 ;  /* 0x000000040f027825 */ /* 0x000fe200078e0202 */
[----:B------:R-:W4:Y:S01]  /*0220*/  @!P0 LDG.E.EL R18, desc[UR4][R12.64] ;  /* 0x000000040c128981 */ /* 0x000f22000c2e1900 */
[----:B------:R-:W1:Y:S03]  /*0230*/  LDC.64 R14, c[0x0][0x220] ;  /* 0x00008800ff0e7b82 */ /* 0x000e660000000a00 */
[----:B------:R-:W5:Y:S01]  /*0240*/  @!P0 LDG.E.EL R19, desc[UR4][R2.64] ;  /* 0x0000000402138981 */ /* 0x000f62000c2e1900 */
[----:B------:R-:W-:-:S05]  /*0250*/  LEA R9, R0, R9, 0xc ;  /* 0x0000000900097211 */ /* 0x000fca00078e60ff */
[----:B-1----:R-:W-:-:S04]  /*0260*/  IMAD.WIDE R8, R9, 0x4, R14 ;  /* 0x0000000409087825 */ /* 0x002fc800078e020e */
[C---:B--2---:R-:W-:Y:S01]  /*0270*/  FADD R16, R20.reuse, R16 ;  /* 0x0000001014107221 */ /* 0x044fe20000000000 */
[C---:B---3--:R-:W-:Y:S01]  /*0280*/  FADD R17, R20.reuse, R17 ;  /* 0x0000001114117221 */ /* 0x048fe20000000000 */
[C---:B----4-:R-:W-:Y:S01]  /*0290*/  FADD R18, R20.reuse, R18 ;  /* 0x0000001214127221 */ /* 0x050fe20000000000 */
[----:B-----5:R-:W-:Y:S01]  /*02a0*/  FADD R19, R20, R19 ;  /* 0x0000001314137221 */ /* 0x020fe20000000000 */
[----:B------:R-:W-:Y:S06]  /*02b0*/  @P0 EXIT ;  /* 0x000000000000094d */ /* 0x000fec0003800000 */
[----:B------:R-:W-:Y:S01]  /*02c0*/  STG.E.128 desc[UR4][R8.64], R16 ;  /* 0x0000001008007986 */ /* 0x000fe2000c101d04 */
[----:B------:R-:W-:Y:S05]  /*02d0*/  EXIT ;  /* 0x000000000000794d */ /* 0x000fea0003800000 */
.L_x_0:
[----:B------:R-:W-:-:S00]  /*02e0*/  BRA `(.L_x_0) ;  /* 0xfffffffc00fc7947 */ /* 0x000fc0000383ffff */
[----:B------:R-:W-:-:S00]  /*02f0*/  NOP ;  /* 0x0000000000007918 */ /* 0x000fc00000000000 */
        /* <DEDUP_REMOVED lines=8> */
.L_x_1:


//--------------------- .nv.constant0.triton_poi_fused_convolution_1 --------------------------
	.section	.nv.constant0.triton_poi_fused_convolution_1,"a",@progbits
	.sectionflags	@""
	.align	4
.nv.constant0.triton_poi_fused_convolution_1:
	.zero		560
